//
// Generated by NVIDIA NVVM Compiler
//
// Compiler Build ID: CL-36424714
// Cuda compilation tools, release 13.0, V13.0.88
// Based on NVVM 20.0.0
//

.version 9.0
.target sm_100
.address_size 64

	// .globl	_Z13HelloWorldCukv
.extern .func  (.param .b32 func_retval0) vprintf
(
	.param .b64 vprintf_param_0,
	.param .b64 vprintf_param_1
)
;
.global .align 1 .b8 $str[24] = {72, 101, 108, 108, 111, 32, 87, 111, 114, 108, 100, 32, 111, 110, 32, 100, 101, 118, 105, 99, 101, 33, 10};

.visible .entry _Z13HelloWorldCukv()
{
	.reg .pred 	%p<2>;
	.reg .b32 	%r<8>;
	.reg .b64 	%rd<3>;

	mov.u32 	%r1, %tid.x;
	mov.u32 	%r2, %ntid.x;
	mov.u32 	%r3, %ctaid.x;
	mul.lo.s32 	%r4, %r3, %r2;
	neg.s32 	%r5, %r4;
	setp.ne.s32 	%p1, %r1, %r5;
	@%p1 bra 	$L__BB0_2;
	mov.u64 	%rd1, $str;
	cvta.global.u64 	%rd2, %rd1;
	{ // callseq 0, 0
	.param .b64 param0;
	st.param.b64 	[param0], %rd2;
	.param .b64 param1;
	st.param.b64 	[param1], 0;
	.param .b32 retval0;
	call.uni (retval0), 
	vprintf, 
	(
	param0, 
	param1
	);
	ld.param.b32 	%r6, [retval0];
	} // callseq 0
$L__BB0_2:
	ret;

}


// ===== COMPILED SASS (sm_100) =====

	.target	sm_100

	.elftype	@"ET_EXEC"


//--------------------- .note.nv.tkinfo           --------------------------
	.section	.note.nv.tkinfo,"",@"SHT_NOTE"
	.sectionflags	@"SHF_NOTE_NV_TKINFO"
	.tkinfo
        /*0018*/ 	.word	0x00000002
        /*0030*/ 	.string	""
        /*0030*/ 	.string	"ptxas"
        /*0030*/ 	.string	"Cuda compilation tools, release 13.0, V13.0.88"
        /*0030*/ 	.string	"Build cuda_13.0.r13.0/compiler.36424714_0"
        /*0030*/ 	.string	"-arch sm_100 -m 64 "



//--------------------- .note.nv.cuinfo           --------------------------
	.section	.note.nv.cuinfo,"",@"SHT_NOTE"
	.sectionflags	@"SHF_NOTE_NV_CUINFO"
        /*0018*/ 	.short	0x0002
        /*001a*/ 	.short	0x0064
        /*001c*/ 	.short	0x0082
	.zero		2


//--------------------- .nv.info                  --------------------------
	.section	.nv.info,"",@"SHT_CUDA_INFO"
	.align	4


	//----- nvinfo : EIATTR_REGCOUNT
	.align		4
        /*0000*/ 	.byte	0x04, 0x2f
        /*0002*/ 	.short	(.L_2 - .L_1)
	.align		4
.L_1:
        /*0004*/ 	.word	index@(_Z13HelloWorldCukv)
        /*0008*/ 	.word	0x00000018


	//----- nvinfo : EIATTR_FRAME_SIZE
	.align		4
.L_2:
        /*000c*/ 	.byte	0x04, 0x11
        /*000e*/ 	.short	(.L_4 - .L_3)
	.align		4
.L_3:
        /*0010*/ 	.word	index@(_Z13HelloWorldCukv)
        /*0014*/ 	.word	0x00000000


	//----- nvinfo : EIATTR_MIN_STACK_SIZE
	.align		4
.L_4:
        /*0018*/ 	.byte	0x04, 0x12
        /*001a*/ 	.short	(.L_6 - .L_5)
	.align		4
.L_5:
        /*001c*/ 	.word	index@(_Z13HelloWorldCukv)
        /*0020*/ 	.word	0x00000000
.L_6:


//--------------------- .nv.compat                --------------------------
	.section	.nv.compat,"",@"SHT_CUDA_COMPAT_INFO"
	.align	4
        /*0000*/ 	.byte	0x02, 0x09, 0x00, 0x00, 0x02, 0x02, 0x01, 0x00, 0x02, 0x05, 0x05, 0x00, 0x03, 0x07, 0x01, 0x01
        /*0010*/ 	.byte	0x02, 0x03, 0x00, 0x00, 0x02, 0x06, 0x01, 0x00, 0x04, 0x0b, 0x08, 0x00, 0x09, 0x00, 0x00, 0x00
        /*0020*/ 	.byte	0x00, 0x00, 0x00, 0x00


//--------------------- .nv.info._Z13HelloWorldCukv --------------------------
	.section	.nv.info._Z13HelloWorldCukv,"",@"SHT_CUDA_INFO"
	.sectionflags	@""
	.align	4


	//----- nvinfo : EIATTR_CUDA_API_VERSION
	.align		4
        /*0000*/ 	.byte	0x04, 0x37
        /*0002*/ 	.short	(.L_8 - .L_7)
.L_7:
        /*0004*/ 	.word	0x00000082


	//----- nvinfo : EIATTR_SPARSE_MMA_MASK
	.align		4
.L_8:
        /*0008*/ 	.byte	0x03, 0x50
        /*000a*/ 	.short	0x0000


	//----- nvinfo : EIATTR_MAXREG_COUNT
	.align		4
        /*000c*/ 	.byte	0x03, 0x1b
        /*000e*/ 	.short	0x00ff


	//----- nvinfo : EIATTR_EXTERNS
	.align		4
        /*0010*/ 	.byte	0x04, 0x0f
        /*0012*/ 	.short	(.L_10 - .L_9)


	//   ....[0]....
	.align		4
.L_9:
        /*0014*/ 	.word	index@(vprintf)


	//----- nvinfo : EIATTR_MERCURY_ISA_VERSION
	.align		4
.L_10:
        /*0018*/ 	.byte	0x03, 0x5f
        /*001a*/ 	.short	0x0101


	//----- nvinfo : EIATTR_VRC_CTA_INIT_COUNT
	.align		4
        /*001c*/ 	.byte	0x02, 0x4a
	.zero		1
	.zero		1


	//----- nvinfo : EIATTR_SYSCALL_OFFSETS
	.align		4
        /*0020*/ 	.byte	0x04, 0x46
        /*0022*/ 	.short	(.L_12 - .L_11)


	//   ....[0]....
.L_11:
        /*0024*/ 	.word	0x000000f0


	//----- nvinfo : EIATTR_EXIT_INSTR_OFFSETS
	.align		4
.L_12:
        /*0028*/ 	.byte	0x04, 0x1c
        /*002a*/ 	.short	(.L_14 - .L_13)


	//   ....[0]....
.L_13:
        /*002c*/ 	.word	0x00000070


	//   ....[1]....
        /*0030*/ 	.word	0x00000100


	//----- nvinfo : EIATTR_CRS_STACK_SIZE
	.align		4
.L_14:
        /*0034*/ 	.byte	0x04, 0x1e
        /*0036*/ 	.short	(.L_16 - .L_15)
.L_15:
        /*0038*/ 	.word	0x00000000


	//----- nvinfo : EIATTR_SW_WAR
	.align		4
.L_16:
        /*003c*/ 	.byte	0x04, 0x36
        /*003e*/ 	.short	(.L_18 - .L_17)
.L_17:
        /*0040*/ 	.word	0x00000008
.L_18:


//--------------------- .nv.callgraph             --------------------------
	.section	.nv.callgraph,"",@"SHT_CUDA_CALLGRAPH"
	.align	4
	.sectionentsize	8
	.align		4
        /*0000*/ 	.word	0x00000000
	.align		4
        /*0004*/ 	.word	0xffffffff
	.align		4
        /*0008*/ 	.word	index@(_Z13HelloWorldCukv)
	.align		4
        /*000c*/ 	.word	index@(vprintf)
	.align		4
        /*0010*/ 	.word	0x00000000
	.align		4
        /*0014*/ 	.word	0xfffffffe
	.align		4
        /*0018*/ 	.word	0x00000000
	.align		4
        /*001c*/ 	.word	0xfffffffd
	.align		4
        /*0020*/ 	.word	0x00000000
	.align		4
        /*0024*/ 	.word	0xfffffffc


//--------------------- .nv.constant4             --------------------------
	.section	.nv.constant4,"a",@progbits
	.align	8
	.align		8
.nv.constant4:
        /*0000*/ 	.dword	vprintf
	.align		8
        /*0008*/ 	.dword	$str


//--------------------- .text._Z13HelloWorldCukv  --------------------------
	.section	.text._Z13HelloWorldCukv,"ax",@progbits
	.align	128
        .global         _Z13HelloWorldCukv
        .type           _Z13HelloWorldCukv,@function
        .size           _Z13HelloWorldCukv,(.L_x_2 - _Z13HelloWorldCukv)
        .other          _Z13HelloWorldCukv,@"STO_CUDA_ENTRY STV_DEFAULT"
_Z13HelloWorldCukv:
.text._Z13HelloWorldCukv:
[----:B------:R-:W0:Y:S01]  /*0000*/  LDC R1, c[0x0][0x37c] ;  /* 0x0000df00ff017b82 */ /* 0x000e220000000800 */
[----:B------:R-:W1:Y:S07]  /*0010*/  S2R R0, SR_TID.X ;  /* 0x0000000000007919 */ /* 0x000e6e0000002100 */
[----:B------:R-:W2:Y:S01]  /*0020*/  S2UR UR5, SR_CTAID.X ;  /* 0x00000000000579c3 */ /* 0x000ea20000002500 */
[----:B------:R-:W3:Y:S02]  /*0030*/  LDCU UR4, c[0x0][0x360] ;  /* 0x00006c00ff0477ac */ /* 0x000ee40008000800 */
[----:B---3--:R-:W-:-:S04]  /*0040*/  UIADD3 UR4, UPT, UPT, URZ, -UR4, URZ ;  /* 0x80000004ff047290 */ /* 0x008fc8000fffe0ff */
[----:B--2---:R-:W-:-:S06]  /*0050*/  UIMAD UR5, UR4, UR5, URZ ;  /* 0x00000005040572a4 */ /* 0x004fcc000f8e02ff */
[----:B-1----:R-:W-:-:S13]  /*0060*/  ISETP.NE.AND P0, PT, R0, UR5, PT ;  /* 0x0000000500007c0c */ /* 0x002fda000bf05270 */
[----:B0-----:R-:W-:Y:S05]  /*0070*/  @P0 EXIT ;  /* 0x000000000000094d */ /* 0x001fea0003800000 */
[----:B------:R-:W-:Y:S01]  /*0080*/  MOV R0, 0x0 ;  /* 0x0000000000007802 */ /* 0x000fe20000000f00 */
[----:B------:R-:W0:Y:S01]  /*0090*/  LDCU.64 UR4, c[0x4][0x8] ;  /* 0x01000100ff0477ac */ /* 0x000e220008000a00 */
[----:B------:R-:W-:Y:S02]  /*00a0*/  CS2R R6, SRZ ;  /* 0x0000000000067805 */ /* 0x000fe4000001ff00 */
[----:B------:R1:W2:Y:S01]  /*00b0*/  LDC.64 R2, c[0x4][R0] ;  /* 0x0100000000027b82 */ /* 0x0002a20000000a00 */
[----:B0-----:R-:W-:Y:S02]  /*00c0*/  IMAD.U32 R4, RZ, RZ, UR4 ;  /* 0x00000004ff047e24 */ /* 0x001fe4000f8e00ff */
[----:B-1----:R-:W-:-:S07]  /*00d0*/  IMAD.U32 R5, RZ, RZ, UR5 ;  /* 0x00000005ff057e24 */ /* 0x002fce000f8e00ff */
[----:B------:R-:W-:-:S07]  /*00e0*/  LEPC R20, `(.L_x_0) ;  /* 0x000000001014794e */ /* 0x000fce0000000000 */
[----:B--2---:R-:W-:Y:S05]  /*00f0*/  CALL.ABS.NOINC R2 ;  /* 0x0000000002007343 */ /* 0x004fea0003c00000 */
.L_x_0:
[----:B------:R-:W-:Y:S05]  /*0100*/  EXIT ;  /* 0x000000000000794d */ /* 0x000fea0003800000 */
.L_x_1:
[----:B------:R-:W-:-:S00]  /*0110*/  BRA `(.L_x_1) ;  /* 0xfffffffc00fc7947 */ /* 0x000fc0000383ffff */
[----:B------:R-:W-:-:S00]  /*0120*/  NOP ;  /* 0x0000000000007918 */ /* 0x000fc00000000000 */
        /* <DEDUP_REMOVED lines=13> */
.L_x_2:


//--------------------- .nv.global.init           --------------------------
	.section	.nv.global.init,"aw",@progbits
.nv.global.init:
	.type		$str,@object
	.size		$str,(.L_0 - $str)
$str:
        /*0000*/ 	.byte	0x48, 0x65, 0x6c, 0x6c, 0x6f, 0x20, 0x57, 0x6f, 0x72, 0x6c, 0x64, 0x20, 0x6f, 0x6e, 0x20, 0x64
        /*0010*/ 	.byte	0x65, 0x76, 0x69, 0x63, 0x65, 0x21, 0x0a, 0x00
.L_0:


//--------------------- .nv.shared.reserved.0     --------------------------
	.section	.nv.shared.reserved.0,"aw",@nobits
	.weak		__nv_reservedSMEM_offset_0_alias
	.size		__nv_reservedSMEM_offset_0_alias, 0, 64
	.other		__nv_reservedSMEM_offset_0_alias,@"STO_CUDA_RESERVED_SHARED STV_DEFAULT"
__nv_reservedSMEM_offset_0_alias:
	.zero		0
	.zero		64


//--------------------- .nv.constant0._Z13HelloWorldCukv --------------------------
	.section	.nv.constant0._Z13HelloWorldCukv,"a",@progbits
	.sectionflags	@""
	.align	4
.nv.constant0._Z13HelloWorldCukv:
	.zero		896


//--------------------- SYMBOLS --------------------------

	.type		.nv.reservedSmem.offset0,@object
	.size		.nv.reservedSmem.offset0,0x4
	.type		vprintf,@function
